//
// Generated by NVIDIA NVVM Compiler
//
// Compiler Build ID: CL-36424714
// Cuda compilation tools, release 13.0, V13.0.88
// Based on NVVM 20.0.0
//

.version 9.0
.target sm_100
.address_size 64

	// .globl	_Z10mergeBig_kPiiS_iS_iP4int2ii
// _ZZ10mergeBig_kPiiS_iS_iP4int2iiE3a_k has been demoted
// _ZZ10mergeBig_kPiiS_iS_iP4int2iiE3b_k has been demoted
// _ZZ10mergeBig_kPiiS_iS_iP4int2iiE3m_k has been demoted

.visible .entry _Z10mergeBig_kPiiS_iS_iP4int2ii(
	.param .u64 .ptr .align 1 _Z10mergeBig_kPiiS_iS_iP4int2ii_param_0,
	.param .u32 _Z10mergeBig_kPiiS_iS_iP4int2ii_param_1,
	.param .u64 .ptr .align 1 _Z10mergeBig_kPiiS_iS_iP4int2ii_param_2,
	.param .u32 _Z10mergeBig_kPiiS_iS_iP4int2ii_param_3,
	.param .u64 .ptr .align 1 _Z10mergeBig_kPiiS_iS_iP4int2ii_param_4,
	.param .u32 _Z10mergeBig_kPiiS_iS_iP4int2ii_param_5,
	.param .u64 .ptr .align 1 _Z10mergeBig_kPiiS_iS_iP4int2ii_param_6,
	.param .u32 _Z10mergeBig_kPiiS_iS_iP4int2ii_param_7,
	.param .u32 _Z10mergeBig_kPiiS_iS_iP4int2ii_param_8
)
{
	.reg .pred 	%p<20>;
	.reg .b32 	%r<76>;
	.reg .b64 	%rd<17>;
	// demoted variable
	.shared .align 4 .b8 _ZZ10mergeBig_kPiiS_iS_iP4int2iiE3a_k[4096];
	// demoted variable
	.shared .align 4 .b8 _ZZ10mergeBig_kPiiS_iS_iP4int2iiE3b_k[4096];
	// demoted variable
	.shared .align 4 .b8 _ZZ10mergeBig_kPiiS_iS_iP4int2iiE3m_k[4096];
	ld.param.u64 	%rd1, [_Z10mergeBig_kPiiS_iS_iP4int2ii_param_0];
	ld.param.u64 	%rd2, [_Z10mergeBig_kPiiS_iS_iP4int2ii_param_2];
	ld.param.u64 	%rd3, [_Z10mergeBig_kPiiS_iS_iP4int2ii_param_4];
	ld.param.u64 	%rd4, [_Z10mergeBig_kPiiS_iS_iP4int2ii_param_6];
	ld.param.u32 	%r27, [_Z10mergeBig_kPiiS_iS_iP4int2ii_param_8];
	mov.u32 	%r1, %ctaid.x;
	mov.u32 	%r2, %tid.x;
	setp.gt.s32 	%p1, %r1, %r27;
	@%p1 bra 	$L__BB0_8;
	cvta.to.global.u64 	%rd5, %rd4;
	mul.wide.u32 	%rd6, %r1, 8;
	add.s64 	%rd7, %rd5, %rd6;
	ld.global.v2.u32 	{%r3, %r4}, [%rd7];
	ld.global.v2.u32 	{%r28, %r29}, [%rd7+8];
	sub.s32 	%r5, %r28, %r3;
	sub.s32 	%r6, %r29, %r4;
	setp.ge.s32 	%p2, %r2, %r5;
	@%p2 bra 	$L__BB0_3;
	add.s32 	%r38, %r3, %r2;
	cvta.to.global.u64 	%rd11, %rd2;
	mul.wide.s32 	%rd12, %r38, 4;
	add.s64 	%rd13, %rd11, %rd12;
	ld.global.u32 	%r39, [%rd13];
	shl.b32 	%r40, %r2, 2;
	mov.u32 	%r41, _ZZ10mergeBig_kPiiS_iS_iP4int2iiE3a_k;
	add.s32 	%r42, %r41, %r40;
	st.shared.u32 	[%r42], %r39;
	bra.uni 	$L__BB0_5;
$L__BB0_3:
	add.s32 	%r30, %r6, %r5;
	setp.ge.s32 	%p3, %r2, %r30;
	@%p3 bra 	$L__BB0_5;
	add.s32 	%r31, %r4, %r2;
	sub.s32 	%r32, %r31, %r5;
	cvta.to.global.u64 	%rd8, %rd3;
	mul.wide.s32 	%rd9, %r32, 4;
	add.s64 	%rd10, %rd8, %rd9;
	ld.global.u32 	%r33, [%rd10];
	sub.s32 	%r34, %r2, %r5;
	shl.b32 	%r35, %r34, 2;
	mov.u32 	%r36, _ZZ10mergeBig_kPiiS_iS_iP4int2iiE3b_k;
	add.s32 	%r37, %r36, %r35;
	st.shared.u32 	[%r37], %r33;
$L__BB0_5:
	bar.sync 	0;
	add.s32 	%r43, %r6, %r5;
	setp.lt.s32 	%p4, %r2, %r43;
	@%p4 bra 	$L__BB0_9;
	shl.b32 	%r44, %r2, 2;
	mov.u32 	%r45, _ZZ10mergeBig_kPiiS_iS_iP4int2iiE3m_k;
	add.s32 	%r46, %r45, %r44;
	ld.shared.u32 	%r75, [%r46];
$L__BB0_7:
	mov.u32 	%r68, %ntid.x;
	mad.lo.s32 	%r69, %r1, %r68, %r2;
	cvta.to.global.u64 	%rd14, %rd1;
	mul.wide.s32 	%rd15, %r69, 4;
	add.s64 	%rd16, %rd14, %rd15;
	st.global.u32 	[%rd16], %r75;
$L__BB0_8:
	ret;
$L__BB0_9:
	setp.gt.s32 	%p5, %r2, %r5;
	sub.s32 	%r47, %r2, %r5;
	selp.b32 	%r70, %r47, 0, %p5;
	min.s32 	%r72, %r2, %r5;
	mov.u32 	%r71, %r70;
$L__BB0_10:
	sub.s32 	%r48, %r72, %r70;
	abs.s32 	%r49, %r48;
	shr.u32 	%r50, %r49, 31;
	add.s32 	%r51, %r49, %r50;
	shr.s32 	%r52, %r51, 1;
	add.s32 	%r13, %r52, %r71;
	sub.s32 	%r14, %r72, %r52;
	setp.lt.s32 	%p6, %r14, 0;
	setp.gt.s32 	%p7, %r13, %r6;
	or.pred  	%p8, %p6, %p7;
	@%p8 bra 	$L__BB0_23;
	setp.eq.s32 	%p9, %r14, %r5;
	setp.eq.s32 	%p10, %r13, 0;
	or.pred  	%p11, %p9, %p10;
	shl.b32 	%r54, %r14, 2;
	mov.u32 	%r55, _ZZ10mergeBig_kPiiS_iS_iP4int2iiE3a_k;
	add.s32 	%r15, %r55, %r54;
	shl.b32 	%r56, %r13, 2;
	mov.u32 	%r57, _ZZ10mergeBig_kPiiS_iS_iP4int2iiE3b_k;
	add.s32 	%r16, %r57, %r56;
	@%p11 bra 	$L__BB0_13;
	ld.shared.u32 	%r58, [%r15];
	ld.shared.u32 	%r59, [%r16+-4];
	setp.le.s32 	%p12, %r58, %r59;
	@%p12 bra 	$L__BB0_23;
$L__BB0_13:
	setp.eq.s32 	%p13, %r13, %r6;
	setp.eq.s32 	%p14, %r14, 0;
	or.pred  	%p15, %p13, %p14;
	@%p15 bra 	$L__BB0_15;
	ld.shared.u32 	%r60, [%r15+-4];
	ld.shared.u32 	%r61, [%r16];
	setp.gt.s32 	%p16, %r60, %r61;
	@%p16 bra 	$L__BB0_22;
$L__BB0_15:
	setp.lt.s32 	%p17, %r14, %r5;
	@%p17 bra 	$L__BB0_18;
	ld.shared.u32 	%r74, [%r16];
$L__BB0_17:
	shl.b32 	%r62, %r2, 2;
	mov.u32 	%r63, _ZZ10mergeBig_kPiiS_iS_iP4int2iiE3m_k;
	add.s32 	%r64, %r63, %r62;
	st.shared.u32 	[%r64], %r74;
	mov.u32 	%r75, %r74;
	bra.uni 	$L__BB0_7;
$L__BB0_18:
	setp.ne.s32 	%p18, %r13, %r6;
	@%p18 bra 	$L__BB0_20;
	ld.shared.u32 	%r75, [%r15];
	bra.uni 	$L__BB0_21;
$L__BB0_20:
	ld.shared.u32 	%r75, [%r15];
	ld.shared.u32 	%r74, [%r16];
	setp.gt.s32 	%p19, %r75, %r74;
	@%p19 bra 	$L__BB0_17;
$L__BB0_21:
	shl.b32 	%r65, %r2, 2;
	mov.u32 	%r66, _ZZ10mergeBig_kPiiS_iS_iP4int2iiE3m_k;
	add.s32 	%r67, %r66, %r65;
	st.shared.u32 	[%r67], %r75;
	bra.uni 	$L__BB0_7;
$L__BB0_22:
	add.s32 	%r72, %r14, -1;
	add.s32 	%r71, %r13, 1;
	bra.uni 	$L__BB0_10;
$L__BB0_23:
	add.s32 	%r70, %r14, 1;
	bra.uni 	$L__BB0_10;

}
	// .globl	_Z9pathBig_kiP4int2iPiiS1_i
.visible .entry _Z9pathBig_kiP4int2iPiiS1_i(
	.param .u32 _Z9pathBig_kiP4int2iPiiS1_i_param_0,
	.param .u64 .ptr .align 1 _Z9pathBig_kiP4int2iPiiS1_i_param_1,
	.param .u32 _Z9pathBig_kiP4int2iPiiS1_i_param_2,
	.param .u64 .ptr .align 1 _Z9pathBig_kiP4int2iPiiS1_i_param_3,
	.param .u32 _Z9pathBig_kiP4int2iPiiS1_i_param_4,
	.param .u64 .ptr .align 1 _Z9pathBig_kiP4int2iPiiS1_i_param_5,
	.param .u32 _Z9pathBig_kiP4int2iPiiS1_i_param_6
)
{
	.reg .pred 	%p<16>;
	.reg .b32 	%r<37>;
	.reg .b64 	%rd<17>;

	ld.param.u32 	%r13, [_Z9pathBig_kiP4int2iPiiS1_i_param_0];
	ld.param.u64 	%rd6, [_Z9pathBig_kiP4int2iPiiS1_i_param_1];
	ld.param.u32 	%r14, [_Z9pathBig_kiP4int2iPiiS1_i_param_2];
	ld.param.u64 	%rd7, [_Z9pathBig_kiP4int2iPiiS1_i_param_3];
	ld.param.u32 	%r15, [_Z9pathBig_kiP4int2iPiiS1_i_param_4];
	ld.param.u64 	%rd5, [_Z9pathBig_kiP4int2iPiiS1_i_param_5];
	ld.param.u32 	%r16, [_Z9pathBig_kiP4int2iPiiS1_i_param_6];
	cvta.to.global.u64 	%rd1, %rd6;
	cvta.to.global.u64 	%rd2, %rd7;
	mov.u32 	%r17, %ctaid.x;
	mov.u32 	%r18, %ntid.x;
	mov.u32 	%r19, %tid.x;
	mad.lo.s32 	%r1, %r17, %r18, %r19;
	add.s32 	%r2, %r16, %r15;
	div.s32 	%r20, %r2, %r13;
	setp.gt.s32 	%p1, %r1, %r20;
	@%p1 bra 	$L__BB1_10;
	mul.lo.s32 	%r21, %r1, %r13;
	setp.gt.s32 	%p2, %r21, %r15;
	sub.s32 	%r22, %r21, %r15;
	selp.b32 	%r34, %r22, 0, %p2;
	min.s32 	%r36, %r21, %r15;
	cvta.to.global.u64 	%rd3, %rd5;
	mov.u32 	%r35, %r34;
$L__BB1_2:
	sub.s32 	%r23, %r36, %r34;
	abs.s32 	%r24, %r23;
	shr.u32 	%r25, %r24, 31;
	add.s32 	%r26, %r24, %r25;
	shr.s32 	%r27, %r26, 1;
	add.s32 	%r8, %r27, %r35;
	sub.s32 	%r9, %r36, %r27;
	setp.lt.s32 	%p3, %r9, 0;
	setp.gt.s32 	%p4, %r8, %r16;
	or.pred  	%p5, %p3, %p4;
	@%p5 bra 	$L__BB1_8;
	setp.eq.s32 	%p6, %r9, %r15;
	setp.eq.s32 	%p7, %r8, 0;
	or.pred  	%p8, %p6, %p7;
	mul.wide.s32 	%rd8, %r8, 4;
	add.s64 	%rd4, %rd3, %rd8;
	@%p8 bra 	$L__BB1_5;
	mul.wide.u32 	%rd9, %r9, 4;
	add.s64 	%rd10, %rd2, %rd9;
	ld.global.u32 	%r29, [%rd10];
	ld.global.u32 	%r30, [%rd4+-4];
	setp.le.s32 	%p9, %r29, %r30;
	@%p9 bra 	$L__BB1_8;
$L__BB1_5:
	setp.eq.s32 	%p10, %r8, %r16;
	setp.eq.s32 	%p11, %r9, 0;
	or.pred  	%p12, %p10, %p11;
	@%p12 bra 	$L__BB1_9;
	add.s32 	%r36, %r9, -1;
	mul.wide.u32 	%rd11, %r36, 4;
	add.s64 	%rd12, %rd2, %rd11;
	ld.global.u32 	%r31, [%rd12];
	ld.global.u32 	%r32, [%rd4];
	setp.le.s32 	%p13, %r31, %r32;
	@%p13 bra 	$L__BB1_9;
	add.s32 	%r35, %r8, 1;
	bra.uni 	$L__BB1_2;
$L__BB1_8:
	add.s32 	%r34, %r9, 1;
	bra.uni 	$L__BB1_2;
$L__BB1_9:
	mul.wide.s32 	%rd13, %r1, 8;
	add.s64 	%rd14, %rd1, %rd13;
	st.global.v2.u32 	[%rd14], {%r9, %r8};
$L__BB1_10:
	setp.ne.s32 	%p14, %r1, 0;
	@%p14 bra 	$L__BB1_13;
	rem.s32 	%r33, %r2, %r13;
	setp.eq.s32 	%p15, %r33, 0;
	@%p15 bra 	$L__BB1_13;
	mul.wide.s32 	%rd15, %r14, 8;
	add.s64 	%rd16, %rd1, %rd15;
	st.global.v2.u32 	[%rd16+-8], {%r15, %r16};
$L__BB1_13:
	ret;

}


// ===== COMPILED SASS (sm_100) =====

	.target	sm_100

	.elftype	@"ET_EXEC"


//--------------------- .note.nv.tkinfo           --------------------------
	.section	.note.nv.tkinfo,"",@"SHT_NOTE"
	.sectionflags	@"SHF_NOTE_NV_TKINFO"
	.tkinfo
        /*0018*/ 	.word	0x00000002
        /*0030*/ 	.string	""
        /*0030*/ 	.string	"ptxas"
        /*0030*/ 	.string	"Cuda compilation tools, release 13.0, V13.0.88"
        /*0030*/ 	.string	"Build cuda_13.0.r13.0/compiler.36424714_0"
        /*0030*/ 	.string	"-arch sm_100 -m 64 "



//--------------------- .note.nv.cuinfo           --------------------------
	.section	.note.nv.cuinfo,"",@"SHT_NOTE"
	.sectionflags	@"SHF_NOTE_NV_CUINFO"
        /*0018*/ 	.short	0x0002
        /*001a*/ 	.short	0x0064
        /*001c*/ 	.short	0x0082
	.zero		2


//--------------------- .nv.info                  --------------------------
	.section	.nv.info,"",@"SHT_CUDA_INFO"
	.align	4


	//----- nvinfo : EIATTR_REGCOUNT
	.align		4
        /*0000*/ 	.byte	0x04, 0x2f
        /*0002*/ 	.short	(.L_1 - .L_0)
	.align		4
.L_0:
        /*0004*/ 	.word	index@(_Z10mergeBig_kPiiS_iS_iP4int2ii)
        /*0008*/ 	.word	0x00000012


	//----- nvinfo : EIATTR_FRAME_SIZE
	.align		4
.L_1:
        /*000c*/ 	.byte	0x04, 0x11
        /*000e*/ 	.short	(.L_3 - .L_2)
	.align		4
.L_2:
        /*0010*/ 	.word	index@(_Z10mergeBig_kPiiS_iS_iP4int2ii)
        /*0014*/ 	.word	0x00000000


	//----- nvinfo : EIATTR_REGCOUNT
	.align		4
.L_3:
        /*0018*/ 	.byte	0x04, 0x2f
        /*001a*/ 	.short	(.L_5 - .L_4)
	.align		4
.L_4:
        /*001c*/ 	.word	index@(_Z9pathBig_kiP4int2iPiiS1_i)
        /*0020*/ 	.word	0x00000016


	//----- nvinfo : EIATTR_FRAME_SIZE
	.align		4
.L_5:
        /*0024*/ 	.byte	0x04, 0x11
        /*0026*/ 	.short	(.L_7 - .L_6)
	.align		4
.L_6:
        /*0028*/ 	.word	index@(_Z9pathBig_kiP4int2iPiiS1_i)
        /*002c*/ 	.word	0x00000000


	//----- nvinfo : EIATTR_MIN_STACK_SIZE
	.align		4
.L_7:
        /*0030*/ 	.byte	0x04, 0x12
        /*0032*/ 	.short	(.L_9 - .L_8)
	.align		4
.L_8:
        /*0034*/ 	.word	index@(_Z9pathBig_kiP4int2iPiiS1_i)
        /*0038*/ 	.word	0x00000000


	//----- nvinfo : EIATTR_MIN_STACK_SIZE
	.align		4
.L_9:
        /*003c*/ 	.byte	0x04, 0x12
        /*003e*/ 	.short	(.L_11 - .L_10)
	.align		4
.L_10:
        /*0040*/ 	.word	index@(_Z10mergeBig_kPiiS_iS_iP4int2ii)
        /*0044*/ 	.word	0x00000000
.L_11:


//--------------------- .nv.compat                --------------------------
	.section	.nv.compat,"",@"SHT_CUDA_COMPAT_INFO"
	.align	4
        /*0000*/ 	.byte	0x02, 0x09, 0x00, 0x00, 0x02, 0x02, 0x01, 0x00, 0x02, 0x05, 0x05, 0x00, 0x03, 0x07, 0x01, 0x01
        /*0010*/ 	.byte	0x02, 0x03, 0x00, 0x00, 0x02, 0x06, 0x01, 0x00, 0x04, 0x0b, 0x08, 0x00, 0x09, 0x00, 0x00, 0x00
        /*0020*/ 	.byte	0x00, 0x00, 0x00, 0x00


//--------------------- .nv.info._Z9pathBig_kiP4int2iPiiS1_i --------------------------
	.section	.nv.info._Z9pathBig_kiP4int2iPiiS1_i,"",@"SHT_CUDA_INFO"
	.sectionflags	@""
	.align	4


	//----- nvinfo : EIATTR_CUDA_API_VERSION
	.align		4
        /*0000*/ 	.byte	0x04, 0x37
        /*0002*/ 	.short	(.L_13 - .L_12)
.L_12:
        /*0004*/ 	.word	0x00000082


	//----- nvinfo : EIATTR_KPARAM_INFO
	.align		4
.L_13:
        /*0008*/ 	.byte	0x04, 0x17
        /*000a*/ 	.short	(.L_15 - .L_14)
.L_14:
        /*000c*/ 	.word	0x00000000
        /*0010*/ 	.short	0x0006
        /*0012*/ 	.short	0x0030
        /*0014*/ 	.byte	0x00, 0xf0, 0x11, 0x00


	//----- nvinfo : EIATTR_KPARAM_INFO
	.align		4
.L_15:
        /*0018*/ 	.byte	0x04, 0x17
        /*001a*/ 	.short	(.L_17 - .L_16)
.L_16:
        /*001c*/ 	.word	0x00000000
        /*0020*/ 	.short	0x0005
        /*0022*/ 	.short	0x0028
        /*0024*/ 	.byte	0x00, 0xf5, 0x21, 0x00


	//----- nvinfo : EIATTR_KPARAM_INFO
	.align		4
.L_17:
        /*0028*/ 	.byte	0x04, 0x17
        /*002a*/ 	.short	(.L_19 - .L_18)
.L_18:
        /*002c*/ 	.word	0x00000000
        /*0030*/ 	.short	0x0004
        /*0032*/ 	.short	0x0020
        /*0034*/ 	.byte	0x00, 0xf0, 0x11, 0x00


	//----- nvinfo : EIATTR_KPARAM_INFO
	.align		4
.L_19:
        /*0038*/ 	.byte	0x04, 0x17
        /*003a*/ 	.short	(.L_21 - .L_20)
.L_20:
        /*003c*/ 	.word	0x00000000
        /*0040*/ 	.short	0x0003
        /*0042*/ 	.short	0x0018
        /*0044*/ 	.byte	0x00, 0xf5, 0x21, 0x00


	//----- nvinfo : EIATTR_KPARAM_INFO
	.align		4
.L_21:
        /*0048*/ 	.byte	0x04, 0x17
        /*004a*/ 	.short	(.L_23 - .L_22)
.L_22:
        /*004c*/ 	.word	0x00000000
        /*0050*/ 	.short	0x0002
        /*0052*/ 	.short	0x0010
        /*0054*/ 	.byte	0x00, 0xf0, 0x11, 0x00


	//----- nvinfo : EIATTR_KPARAM_INFO
	.align		4
.L_23:
        /*0058*/ 	.byte	0x04, 0x17
        /*005a*/ 	.short	(.L_25 - .L_24)
.L_24:
        /*005c*/ 	.word	0x00000000
        /*0060*/ 	.short	0x0001
        /*0062*/ 	.short	0x0008
        /*0064*/ 	.byte	0x00, 0xf5, 0x21, 0x00


	//----- nvinfo : EIATTR_KPARAM_INFO
	.align		4
.L_25:
        /*0068*/ 	.byte	0x04, 0x17
        /*006a*/ 	.short	(.L_27 - .L_26)
.L_26:
        /*006c*/ 	.word	0x00000000
        /*0070*/ 	.short	0x0000
        /*0072*/ 	.short	0x0000
        /*0074*/ 	.byte	0x00, 0xf0, 0x11, 0x00


	//----- nvinfo : EIATTR_SPARSE_MMA_MASK
	.align		4
.L_27:
        /*0078*/ 	.byte	0x03, 0x50
        /*007a*/ 	.short	0x0000


	//----- nvinfo : EIATTR_MAXREG_COUNT
	.align		4
        /*007c*/ 	.byte	0x03, 0x1b
        /*007e*/ 	.short	0x00ff


	//----- nvinfo : EIATTR_MERCURY_ISA_VERSION
	.align		4
        /*0080*/ 	.byte	0x03, 0x5f
        /*0082*/ 	.short	0x0101


	//----- nvinfo : EIATTR_VRC_CTA_INIT_COUNT
	.align		4
        /*0084*/ 	.byte	0x02, 0x4a
	.zero		1
	.zero		1


	//----- nvinfo : EIATTR_EXIT_INSTR_OFFSETS
	.align		4
        /*0088*/ 	.byte	0x04, 0x1c
        /*008a*/ 	.short	(.L_29 - .L_28)


	//   ....[0]....
.L_28:
        /*008c*/ 	.word	0x000005d0


	//   ....[1]....
        /*0090*/ 	.word	0x00000770


	//   ....[2]....
        /*0094*/ 	.word	0x000007c0


	//----- nvinfo : EIATTR_CRS_STACK_SIZE
	.align		4
.L_29:
        /*0098*/ 	.byte	0x04, 0x1e
        /*009a*/ 	.short	(.L_31 - .L_30)
.L_30:
        /*009c*/ 	.word	0x00000000


	//----- nvinfo : EIATTR_CBANK_PARAM_SIZE
	.align		4
.L_31:
        /*00a0*/ 	.byte	0x03, 0x19
        /*00a2*/ 	.short	0x0034


	//----- nvinfo : EIATTR_PARAM_CBANK
	.align		4
        /*00a4*/ 	.byte	0x04, 0x0a
        /*00a6*/ 	.short	(.L_33 - .L_32)
	.align		4
.L_32:
        /*00a8*/ 	.word	index@(.nv.constant0._Z9pathBig_kiP4int2iPiiS1_i)
        /*00ac*/ 	.short	0x0380
        /*00ae*/ 	.short	0x0034


	//----- nvinfo : EIATTR_SW_WAR
	.align		4
.L_33:
        /*00b0*/ 	.byte	0x04, 0x36
        /*00b2*/ 	.short	(.L_35 - .L_34)
.L_34:
        /*00b4*/ 	.word	0x00000008
.L_35:


//--------------------- .nv.info._Z10mergeBig_kPiiS_iS_iP4int2ii --------------------------
	.section	.nv.info._Z10mergeBig_kPiiS_iS_iP4int2ii,"",@"SHT_CUDA_INFO"
	.sectionflags	@""
	.align	4


	//----- nvinfo : EIATTR_CUDA_API_VERSION
	.align		4
        /*0000*/ 	.byte	0x04, 0x37
        /*0002*/ 	.short	(.L_37 - .L_36)
.L_36:
        /*0004*/ 	.word	0x00000082


	//----- nvinfo : EIATTR_KPARAM_INFO
	.align		4
.L_37:
        /*0008*/ 	.byte	0x04, 0x17
        /*000a*/ 	.short	(.L_39 - .L_38)
.L_38:
        /*000c*/ 	.word	0x00000000
        /*0010*/ 	.short	0x0008
        /*0012*/ 	.short	0x003c
        /*0014*/ 	.byte	0x00, 0xf0, 0x11, 0x00


	//----- nvinfo : EIATTR_KPARAM_INFO
	.align		4
.L_39:
        /*0018*/ 	.byte	0x04, 0x17
        /*001a*/ 	.short	(.L_41 - .L_40)
.L_40:
        /*001c*/ 	.word	0x00000000
        /*0020*/ 	.short	0x0007
        /*0022*/ 	.short	0x0038
        /*0024*/ 	.byte	0x00, 0xf0, 0x11, 0x00


	//----- nvinfo : EIATTR_KPARAM_INFO
	.align		4
.L_41:
        /*0028*/ 	.byte	0x04, 0x17
        /*002a*/ 	.short	(.L_43 - .L_42)
.L_42:
        /*002c*/ 	.word	0x00000000
        /*0030*/ 	.short	0x0006
        /*0032*/ 	.short	0x0030
        /*0034*/ 	.byte	0x00, 0xf5, 0x21, 0x00


	//----- nvinfo : EIATTR_KPARAM_INFO
	.align		4
.L_43:
        /*0038*/ 	.byte	0x04, 0x17
        /*003a*/ 	.short	(.L_45 - .L_44)
.L_44:
        /*003c*/ 	.word	0x00000000
        /*0040*/ 	.short	0x0005
        /*0042*/ 	.short	0x0028
        /*0044*/ 	.byte	0x00, 0xf0, 0x11, 0x00


	//----- nvinfo : EIATTR_KPARAM_INFO
	.align		4
.L_45:
        /*0048*/ 	.byte	0x04, 0x17
        /*004a*/ 	.short	(.L_47 - .L_46)
.L_46:
        /*004c*/ 	.word	0x00000000
        /*0050*/ 	.short	0x0004
        /*0052*/ 	.short	0x0020
        /*0054*/ 	.byte	0x00, 0xf5, 0x21, 0x00


	//----- nvinfo : EIATTR_KPARAM_INFO
	.align		4
.L_47:
        /*0058*/ 	.byte	0x04, 0x17
        /*005a*/ 	.short	(.L_49 - .L_48)
.L_48:
        /*005c*/ 	.word	0x00000000
        /*0060*/ 	.short	0x0003
        /*0062*/ 	.short	0x0018
        /*0064*/ 	.byte	0x00, 0xf0, 0x11, 0x00


	//----- nvinfo : EIATTR_KPARAM_INFO
	.align		4
.L_49:
        /*0068*/ 	.byte	0x04, 0x17
        /*006a*/ 	.short	(.L_51 - .L_50)
.L_50:
        /*006c*/ 	.word	0x00000000
        /*0070*/ 	.short	0x0002
        /*0072*/ 	.short	0x0010
        /*0074*/ 	.byte	0x00, 0xf5, 0x21, 0x00


	//----- nvinfo : EIATTR_KPARAM_INFO
	.align		4
.L_51:
        /*0078*/ 	.byte	0x04, 0x17
        /*007a*/ 	.short	(.L_53 - .L_52)
.L_52:
        /*007c*/ 	.word	0x00000000
        /*0080*/ 	.short	0x0001
        /*0082*/ 	.short	0x0008
        /*0084*/ 	.byte	0x00, 0xf0, 0x11, 0x00


	//----- nvinfo : EIATTR_KPARAM_INFO
	.align		4
.L_53:
        /*0088*/ 	.byte	0x04, 0x17
        /*008a*/ 	.short	(.L_55 - .L_54)
.L_54:
        /*008c*/ 	.word	0x00000000
        /*0090*/ 	.short	0x0000
        /*0092*/ 	.short	0x0000
        /*0094*/ 	.byte	0x00, 0xf5, 0x21, 0x00


	//----- nvinfo : EIATTR_SPARSE_MMA_MASK
	.align		4
.L_55:
        /*0098*/ 	.byte	0x03, 0x50
        /*009a*/ 	.short	0x0000


	//----- nvinfo : EIATTR_MAXREG_COUNT
	.align		4
        /*009c*/ 	.byte	0x03, 0x1b
        /*009e*/ 	.short	0x00ff


	//----- nvinfo : EIATTR_NUM_BARRIERS
	.align		4
        /*00a0*/ 	.byte	0x02, 0x4c
        /*00a2*/ 	.byte	0x01
	.zero		1


	//----- nvinfo : EIATTR_MERCURY_ISA_VERSION
	.align		4
        /*00a4*/ 	.byte	0x03, 0x5f
        /*00a6*/ 	.short	0x0101


	//----- nvinfo : EIATTR_VRC_CTA_INIT_COUNT
	.align		4
        /*00a8*/ 	.byte	0x02, 0x4a
	.zero		1
	.zero		1


	//----- nvinfo : EIATTR_EXIT_INSTR_OFFSETS
	.align		4
        /*00ac*/ 	.byte	0x04, 0x1c
        /*00ae*/ 	.short	(.L_57 - .L_56)


	//   ....[0]....
.L_56:
        /*00b0*/ 	.word	0x00000040


	//   ....[1]....
        /*00b4*/ 	.word	0x00000820


	//----- nvinfo : EIATTR_CRS_STACK_SIZE
	.align		4
.L_57:
        /*00b8*/ 	.byte	0x04, 0x1e
        /*00ba*/ 	.short	(.L_59 - .L_58)
.L_58:
        /*00bc*/ 	.word	0x00000000


	//----- nvinfo : EIATTR_CBANK_PARAM_SIZE
	.align		4
.L_59:
        /*00c0*/ 	.byte	0x03, 0x19
        /*00c2*/ 	.short	0x0040


	//----- nvinfo : EIATTR_PARAM_CBANK
	.align		4
        /*00c4*/ 	.byte	0x04, 0x0a
        /*00c6*/ 	.short	(.L_61 - .L_60)
	.align		4
.L_60:
        /*00c8*/ 	.word	index@(.nv.constant0._Z10mergeBig_kPiiS_iS_iP4int2ii)
        /*00cc*/ 	.short	0x0380
        /*00ce*/ 	.short	0x0040


	//----- nvinfo : EIATTR_SW_WAR
	.align		4
.L_61:
        /*00d0*/ 	.byte	0x04, 0x36
        /*00d2*/ 	.short	(.L_63 - .L_62)
.L_62:
        /*00d4*/ 	.word	0x00000008
.L_63:


//--------------------- .nv.callgraph             --------------------------
	.section	.nv.callgraph,"",@"SHT_CUDA_CALLGRAPH"
	.align	4
	.sectionentsize	8
	.align		4
        /*0000*/ 	.word	0x00000000
	.align		4
        /*0004*/ 	.word	0xffffffff
	.align		4
        /*0008*/ 	.word	0x00000000
	.align		4
        /*000c*/ 	.word	0xfffffffe
	.align		4
        /*0010*/ 	.word	0x00000000
	.align		4
        /*0014*/ 	.word	0xfffffffd
	.align		4
        /*0018*/ 	.word	0x00000000
	.align		4
        /*001c*/ 	.word	0xfffffffc


//--------------------- .text._Z9pathBig_kiP4int2iPiiS1_i --------------------------
	.section	.text._Z9pathBig_kiP4int2iPiiS1_i,"ax",@progbits
	.align	128
        .global         _Z9pathBig_kiP4int2iPiiS1_i
        .type           _Z9pathBig_kiP4int2iPiiS1_i,@function
        .size           _Z9pathBig_kiP4int2iPiiS1_i,(.L_x_28 - _Z9pathBig_kiP4int2iPiiS1_i)
        .other          _Z9pathBig_kiP4int2iPiiS1_i,@"STO_CUDA_ENTRY STV_DEFAULT"
_Z9pathBig_kiP4int2iPiiS1_i:
.text._Z9pathBig_kiP4int2iPiiS1_i:
[----:B------:R-:W-:Y:S08]  /*0000*/  LDC R1, c[0x0][0x37c] ;  /* 0x0000df00ff017b82 */ /* 0x000ff00000000800 */
[----:B------:R-:W0:Y:S01]  /*0010*/  LDC R9, c[0x0][0x380] ;  /* 0x0000e000ff097b82 */ /* 0x000e220000000800 */
[----:B------:R-:W1:Y:S01]  /*0020*/  LDCU UR4, c[0x0][0x3b0] ;  /* 0x00007600ff0477ac */ /* 0x000e620008000800 */
[----:B------:R-:W-:Y:S01]  /*0030*/  BSSY.RECONVERGENT B0, `(.L_x_0) ;  /* 0x0000057000007945 */ /* 0x000fe20003800200 */
[----:B------:R-:W2:Y:S05]  /*0040*/  LDCU UR5, c[0x0][0x3a0] ;  /* 0x00007400ff0577ac */ /* 0x000eaa0008000800 */
[----:B------:R-:W3:Y:S01]  /*0050*/  LDC R10, c[0x0][0x360] ;  /* 0x0000d800ff0a7b82 */ /* 0x000ee20000000800 */
[----:B------:R-:W4:Y:S01]  /*0060*/  LDCU.64 UR6, c[0x0][0x358] ;  /* 0x00006b00ff0677ac */ /* 0x000f220008000a00 */
[----:B-1----:R-:W-:-:S06]  /*0070*/  IMAD.U32 R3, RZ, RZ, UR4 ;  /* 0x00000004ff037e24 */ /* 0x002fcc000f8e00ff */
[----:B------:R-:W3:Y:S01]  /*0080*/  S2UR UR4, SR_CTAID.X ;  /* 0x00000000000479c3 */ /* 0x000ee20000002500 */
[----:B--2---:R-:W-:Y:S01]  /*0090*/  IMAD.U32 R2, RZ, RZ, UR5 ;  /* 0x00000005ff027e24 */ /* 0x004fe2000f8e00ff */
[----:B0-----:R-:W-:-:S04]  /*00a0*/  IABS R11, R9 ;  /* 0x00000009000b7213 */ /* 0x001fc80000000000 */
[----:B------:R-:W0:Y:S01]  /*00b0*/  I2F.RP R6, R11 ;  /* 0x0000000b00067306 */ /* 0x000e220000209400 */
[----:B------:R-:W-:-:S07]  /*00c0*/  IADD3 R0, PT, PT, R3, R2, RZ ;  /* 0x0000000203007210 */ /* 0x000fce0007ffe0ff */
[----:B0-----:R-:W0:Y:S02]  /*00d0*/  MUFU.RCP R6, R6 ;  /* 0x0000000600067308 */ /* 0x001e240000001000 */
[----:B0-----:R-:W-:Y:S01]  /*00e0*/  VIADD R4, R6, 0xffffffe ;  /* 0x0ffffffe06047836 */ /* 0x001fe20000000000 */
[----:B------:R-:W-:-:S05]  /*00f0*/  IABS R6, R0 ;  /* 0x0000000000067213 */ /* 0x000fca0000000000 */
[----:B------:R0:W1:Y:S02]  /*0100*/  F2I.FTZ.U32.TRUNC.NTZ R5, R4 ;  /* 0x0000000400057305 */ /* 0x000064000021f000 */
[----:B0-----:R-:W-:Y:S02]  /*0110*/  IMAD.MOV.U32 R4, RZ, RZ, RZ ;  /* 0x000000ffff047224 */ /* 0x001fe400078e00ff */
[----:B-1----:R-:W-:-:S04]  /*0120*/  IMAD.MOV R8, RZ, RZ, -R5 ;  /* 0x000000ffff087224 */ /* 0x002fc800078e0a05 */
[----:B------:R-:W-:-:S04]  /*0130*/  IMAD R7, R8, R11, RZ ;  /* 0x0000000b08077224 */ /* 0x000fc800078e02ff */
[----:B------:R-:W-:Y:S02]  /*0140*/  IMAD.HI.U32 R5, R5, R7, R4 ;  /* 0x0000000705057227 */ /* 0x000fe400078e0004 */
[----:B------:R-:W3:Y:S04]  /*0150*/  S2R R7, SR_TID.X ;  /* 0x0000000000077919 */ /* 0x000ee80000002100 */
[----:B------:R-:W-:-:S04]  /*0160*/  IMAD.HI.U32 R5, R5, R6, RZ ;  /* 0x0000000605057227 */ /* 0x000fc800078e00ff */
[----:B------:R-:W-:-:S04]  /*0170*/  IMAD.MOV R4, RZ, RZ, -R5 ;  /* 0x000000ffff047224 */ /* 0x000fc800078e0a05 */
[----:B------:R-:W-:-:S05]  /*0180*/  IMAD R4, R11, R4, R6 ;  /* 0x000000040b047224 */ /* 0x000fca00078e0206 */
[----:B------:R-:W-:-:S13]  /*0190*/  ISETP.GT.U32.AND P2, PT, R11, R4, PT ;  /* 0x000000040b00720c */ /* 0x000fda0003f44070 */
[----:B------:R-:W-:Y:S01]  /*01a0*/  @!P2 IMAD.IADD R4, R4, 0x1, -R11 ;  /* 0x000000010404a824 */ /* 0x000fe200078e0a0b */
[----:B------:R-:W-:Y:S01]  /*01b0*/  @!P2 IADD3 R5, PT, PT, R5, 0x1, RZ ;  /* 0x000000010505a810 */ /* 0x000fe20007ffe0ff */
[----:B---3--:R-:W-:Y:S01]  /*01c0*/  IMAD R10, R10, UR4, R7 ;  /* 0x000000040a0a7c24 */ /* 0x008fe2000f8e0207 */
[----:B------:R-:W-:Y:S01]  /*01d0*/  ISETP.NE.AND P2, PT, R9, RZ, PT ;  /* 0x000000ff0900720c */ /* 0x000fe20003f45270 */
[----:B------:R-:W0:Y:S01]  /*01e0*/  LDCU UR4, c[0x0][0x3a0] ;  /* 0x00007400ff0477ac */ /* 0x000e220008000800 */
[----:B------:R-:W-:Y:S02]  /*01f0*/  ISETP.GE.U32.AND P0, PT, R4, R11, PT ;  /* 0x0000000b0400720c */ /* 0x000fe40003f06070 */
[----:B------:R-:W-:-:S04]  /*0200*/  LOP3.LUT R4, R0, R9, RZ, 0x3c, !PT ;  /* 0x0000000900047212 */ /* 0x000fc800078e3cff */
[----:B------:R-:W-:-:S07]  /*0210*/  ISETP.GE.AND P1, PT, R4, RZ, PT ;  /* 0x000000ff0400720c */ /* 0x000fce0003f26270 */
[----:B------:R-:W-:-:S06]  /*0220*/  @P0 VIADD R5, R5, 0x1 ;  /* 0x0000000105050836 */ /* 0x000fcc0000000000 */
[----:B------:R-:W-:Y:S01]  /*0230*/  @!P1 IMAD.MOV R5, RZ, RZ, -R5 ;  /* 0x000000ffff059224 */ /* 0x000fe200078e0a05 */
[----:B------:R-:W-:-:S04]  /*0240*/  @!P2 LOP3.LUT R5, RZ, R9, RZ, 0x33, !PT ;  /* 0x00000009ff05a212 */ /* 0x000fc800078e33ff */
[----:B------:R-:W-:-:S13]  /*0250*/  ISETP.GT.AND P0, PT, R10, R5, PT ;  /* 0x000000050a00720c */ /* 0x000fda0003f04270 */
[----:B0---4-:R-:W-:Y:S05]  /*0260*/  @P0 BRA `(.L_x_1) ;  /* 0x0000000000cc0947 */ /* 0x011fea0003800000 */
[----:B------:R-:W0:Y:S01]  /*0270*/  LDC R3, c[0x0][0x3b0] ;  /* 0x0000ec00ff037b82 */ /* 0x000e220000000800 */
[----:B------:R-:W-:Y:S01]  /*0280*/  IMAD R9, R10, R9, RZ ;  /* 0x000000090a097224 */ /* 0x000fe200078e02ff */
[----:B------:R-:W-:Y:S03]  /*0290*/  BSSY.RECONVERGENT B1, `(.L_x_2) ;  /* 0x000002d000017945 */ /* 0x000fe60003800200 */
[C---:B------:R-:W-:Y:S01]  /*02a0*/  IMAD.IADD R11, R9.reuse, 0x1, -R2 ;  /* 0x00000001090b7824 */ /* 0x040fe200078e0a02 */
[CC--:B------:R-:W-:Y:S02]  /*02b0*/  ISETP.GT.AND P0, PT, R9.reuse, R2.reuse, PT ;  /* 0x000000020900720c */ /* 0x0c0fe40003f04270 */
[----:B------:R-:W1:Y:S01]  /*02c0*/  LDC.64 R6, c[0x0][0x398] ;  /* 0x0000e600ff067b82 */ /* 0x000e620000000a00 */
[----:B------:R-:W-:Y:S02]  /*02d0*/  VIMNMX R16, PT, PT, R9, R2, PT ;  /* 0x0000000209107248 */ /* 0x000fe40003fe0100 */
[----:B------:R-:W-:-:S04]  /*02e0*/  SEL R11, R11, RZ, P0 ;  /* 0x000000ff0b0b7207 */ /* 0x000fc80000000000 */
[----:B------:R-:W-:Y:S01]  /*02f0*/  MOV R17, R11 ;  /* 0x0000000b00117202 */ /* 0x000fe20000000f00 */
[----:B------:R-:W2:Y:S06]  /*0300*/  LDC.64 R4, c[0x0][0x3a8] ;  /* 0x0000ea00ff047b82 */ /* 0x000eac0000000a00 */
.L_x_9:
[----:B------:R-:W-:Y:S01]  /*0310*/  BSSY.RECONVERGENT B2, `(.L_x_3) ;  /* 0x000001a000027945 */ /* 0x000fe20003800200 */
.L_x_7:
[----:B------:R-:W-:Y:S01]  /*0320*/  IMAD.IADD R2, R16, 0x1, -R11 ;  /* 0x0000000110027824 */ /* 0x000fe200078e0a0b */
[----:B------:R-:W-:Y:S04]  /*0330*/  BSSY.RELIABLE B3, `(.L_x_4) ;  /* 0x0000015000037945 */ /* 0x000fe80003800100 */
[----:B------:R-:W-:-:S04]  /*0340*/  IABS R2, R2 ;  /* 0x0000000200027213 */ /* 0x000fc80000000000 */
[----:B------:R-:W-:-:S04]  /*0350*/  LEA.HI R2, R2, R2, RZ, 0x1 ;  /* 0x0000000202027211 */ /* 0x000fc800078f08ff */
[----:B------:R-:W-:-:S05]  /*0360*/  SHF.R.S32.HI R2, RZ, 0x1, R2 ;  /* 0x00000001ff027819 */ /* 0x000fca0000011402 */
[--C-:B------:R-:W-:Y:S02]  /*0370*/  IMAD.IADD R9, R17, 0x1, R2.reuse ;  /* 0x0000000111097824 */ /* 0x100fe400078e0202 */
[----:B------:R-:W-:-:S03]  /*0380*/  IMAD.IADD R8, R16, 0x1, -R2 ;  /* 0x0000000110087824 */ /* 0x000fc600078e0a02 */
[----:B0-----:R-:W-:-:S04]  /*0390*/  ISETP.GT.AND P0, PT, R9, R3, PT ;  /* 0x000000030900720c */ /* 0x001fc80003f04270 */
[----:B------:R-:W-:-:S13]  /*03a0*/  ISETP.LT.OR P0, PT, R8, RZ, P0 ;  /* 0x000000ff0800720c */ /* 0x000fda0000701670 */
[----:B------:R-:W-:Y:S05]  /*03b0*/  @P0 BRA `(.L_x_5) ;  /* 0x0000000000300947 */ /* 0x000fea0003800000 */
[C---:B------:R-:W-:Y:S01]  /*03c0*/  ISETP.NE.AND P0, PT, R9.reuse, RZ, PT ;  /* 0x000000ff0900720c */ /* 0x040fe20003f05270 */
[----:B--2---:R-:W-:Y:S01]  /*03d0*/  IMAD.WIDE R12, R9, 0x4, R4 ;  /* 0x00000004090c7825 */ /* 0x004fe200078e0204 */
[----:B------:R-:W-:-:S04]  /*03e0*/  MOV R2, UR4 ;  /* 0x0000000400027c02 */ /* 0x000fc80008000f00 */
[----:B------:R-:W-:-:S13]  /*03f0*/  ISETP.EQ.OR P0, PT, R8, R2, !P0 ;  /* 0x000000020800720c */ /* 0x000fda0004702670 */
[----:B------:R-:W-:Y:S05]  /*0400*/  @P0 BREAK.RELIABLE B3 ;  /* 0x0000000000030942 */ /* 0x000fea0003800100 */
[----:B------:R-:W-:Y:S05]  /*0410*/  @P0 BRA `(.L_x_6) ;  /* 0x0000000000240947 */ /* 0x000fea0003800000 */
[----:B-1----:R-:W-:Y:S01]  /*0420*/  IMAD.WIDE.U32 R14, R8, 0x4, R6 ;  /* 0x00000004080e7825 */ /* 0x002fe200078e0006 */
[----:B------:R-:W2:Y:S05]  /*0430*/  LDG.E R19, desc[UR6][R12.64+-0x4] ;  /* 0xfffffc060c137981 */ /* 0x000eaa000c1e1900 */
[----:B------:R-:W2:Y:S02]  /*0440*/  LDG.E R14, desc[UR6][R14.64] ;  /* 0x000000060e0e7981 */ /* 0x000ea4000c1e1900 */
[----:B--2---:R-:W-:-:S13]  /*0450*/  ISETP.GT.AND P0, PT, R14, R19, PT ;  /* 0x000000130e00720c */ /* 0x004fda0003f04270 */
[----:B------:R-:W-:Y:S05]  /*0460*/  @P0 BREAK.RELIABLE B3 ;  /* 0x0000000000030942 */ /* 0x000fea0003800100 */
[----:B------:R-:W-:Y:S05]  /*0470*/  @P0 BRA `(.L_x_6) ;  /* 0x00000000000c0947 */ /* 0x000fea0003800000 */
.L_x_5:
[----:B------:R-:W-:Y:S05]  /*0480*/  BSYNC.RELIABLE B3 ;  /* 0x0000000000037941 */ /* 0x000fea0003800100 */
.L_x_4:
[----:B------:R-:W-:Y:S01]  /*0490*/  VIADD R11, R8, 0x1 ;  /* 0x00000001080b7836 */ /* 0x000fe20000000000 */
[----:B------:R-:W-:Y:S06]  /*04a0*/  BRA `(.L_x_7) ;  /* 0xfffffffc009c7947 */ /* 0x000fec000383ffff */
.L_x_6:
[----:B------:R-:W-:Y:S05]  /*04b0*/  BSYNC.RECONVERGENT B2 ;  /* 0x0000000000027941 */ /* 0x000fea0003800200 */
.L_x_3:
[----:B------:R-:W-:-:S04]  /*04c0*/  ISETP.NE.AND P0, PT, R8, RZ, PT ;  /* 0x000000ff0800720c */ /* 0x000fc80003f05270 */
[----:B------:R-:W-:-:S13]  /*04d0*/  ISETP.EQ.OR P0, PT, R9, R3, !P0 ;  /* 0x000000030900720c */ /* 0x000fda0004702670 */
[----:B------:R-:W-:Y:S05]  /*04e0*/  @P0 BRA `(.L_x_8) ;  /* 0x00000000001c0947 */ /* 0x000fea0003800000 */
[----:B------:R-:W-:Y:S01]  /*04f0*/  VIADD R16, R8, 0xffffffff ;  /* 0xffffffff08107836 */ /* 0x000fe20000000000 */
[----:B------:R-:W2:Y:S03]  /*0500*/  LDG.E R13, desc[UR6][R12.64] ;  /* 0x000000060c0d7981 */ /* 0x000ea6000c1e1900 */
[----:B-1----:R-:W-:-:S06]  /*0510*/  IMAD.WIDE.U32 R14, R16, 0x4, R6 ;  /* 0x00000004100e7825 */ /* 0x002fcc00078e0006 */
[----:B------:R-:W2:Y:S02]  /*0520*/  LDG.E R14, desc[UR6][R14.64] ;  /* 0x000000060e0e7981 */ /* 0x000ea4000c1e1900 */
[----:B--2---:R-:W-:-:S13]  /*0530*/  ISETP.GT.AND P0, PT, R14, R13, PT ;  /* 0x0000000d0e00720c */ /* 0x004fda0003f04270 */
[----:B------:R-:W-:Y:S01]  /*0540*/  @P0 VIADD R17, R9, 0x1 ;  /* 0x0000000109110836 */ /* 0x000fe20000000000 */
[----:B------:R-:W-:Y:S06]  /*0550*/  @P0 BRA `(.L_x_9) ;  /* 0xfffffffc006c0947 */ /* 0x000fec000383ffff */
.L_x_8:
[----:B------:R-:W-:Y:S05]  /*0560*/  BSYNC.RECONVERGENT B1 ;  /* 0x0000000000017941 */ /* 0x000fea0003800200 */
.L_x_2:
[----:B------:R-:W0:Y:S02]  /*0570*/  LDC.64 R4, c[0x0][0x388] ;  /* 0x0000e200ff047b82 */ /* 0x000e240000000a00 */
[----:B0-----:R-:W-:-:S05]  /*0580*/  IMAD.WIDE R4, R10, 0x8, R4 ;  /* 0x000000080a047825 */ /* 0x001fca00078e0204 */
[----:B------:R0:W-:Y:S02]  /*0590*/  STG.E.64 desc[UR6][R4.64], R8 ;  /* 0x0000000804007986 */ /* 0x0001e4000c101b06 */
.L_x_1:
[----:B------:R-:W-:Y:S05]  /*05a0*/  BSYNC.RECONVERGENT B0 ;  /* 0x0000000000007941 */ /* 0x000fea0003800200 */
.L_x_0:
[----:B------:R-:W-:Y:S05]  /*05b0*/  WARPSYNC.ALL ;  /* 0x0000000000007948 */ /* 0x000fea0003800000 */
[----:B------:R-:W-:-:S13]  /*05c0*/  ISETP.NE.AND P0, PT, R10, RZ, PT ;  /* 0x000000ff0a00720c */ /* 0x000fda0003f05270 */
[----:B------:R-:W-:Y:S05]  /*05d0*/  @P0 EXIT ;  /* 0x000000000000094d */ /* 0x000fea0003800000 */
[----:B------:R-:W1:Y:S01]  /*05e0*/  LDC R10, c[0x0][0x380] ;  /* 0x0000e000ff0a7b82 */ /* 0x000e620000000800 */
[----:B0-----:R-:W-:Y:S02]  /*05f0*/  IABS R8, R0 ;  /* 0x0000000000087213 */ /* 0x001fe40000000000 */
[----:B------:R-:W-:Y:S02]  /*0600*/  ISETP.GE.AND P1, PT, R0, RZ, PT ;  /* 0x000000ff0000720c */ /* 0x000fe40003f26270 */
[----:B-1----:R-:W-:Y:S02]  /*0610*/  IABS R6, R10 ;  /* 0x0000000a00067213 */ /* 0x002fe40000000000 */
[----:B------:R-:W-:Y:S02]  /*0620*/  ISETP.NE.AND P2, PT, R10, RZ, PT ;  /* 0x000000ff0a00720c */ /* 0x000fe40003f45270 */
[----:B------:R-:W0:Y:S08]  /*0630*/  I2F.RP R7, R6 ;  /* 0x0000000600077306 */ /* 0x000e300000209400 */
[----:B0-----:R-:W0:Y:S02]  /*0640*/  MUFU.RCP R7, R7 ;  /* 0x0000000700077308 */ /* 0x001e240000001000 */
[----:B0-----:R-:W-:-:S06]  /*0650*/  IADD3 R4, PT, PT, R7, 0xffffffe, RZ ;  /* 0x0ffffffe07047810 */ /* 0x001fcc0007ffe0ff */
[----:B------:R0:W1:Y:S02]  /*0660*/  F2I.FTZ.U32.TRUNC.NTZ R5, R4 ;  /* 0x0000000400057305 */ /* 0x000064000021f000 */
[----:B0-----:R-:W-:Y:S02]  /*0670*/  IMAD.MOV.U32 R4, RZ, RZ, RZ ;  /* 0x000000ffff047224 */ /* 0x001fe400078e00ff */
[----:B-1----:R-:W-:-:S04]  /*0680*/  IMAD.MOV R9, RZ, RZ, -R5 ;  /* 0x000000ffff097224 */ /* 0x002fc800078e0a05 */
[----:B------:R-:W-:-:S04]  /*0690*/  IMAD R9, R9, R6, RZ ;  /* 0x0000000609097224 */ /* 0x000fc800078e02ff */
[----:B------:R-:W-:-:S04]  /*06a0*/  IMAD.HI.U32 R9, R5, R9, R4 ;  /* 0x0000000905097227 */ /* 0x000fc800078e0004 */
[----:B------:R-:W-:-:S04]  /*06b0*/  IMAD.MOV.U32 R5, RZ, RZ, R8 ;  /* 0x000000ffff057224 */ /* 0x000fc800078e0008 */
[----:B------:R-:W-:-:S05]  /*06c0*/  IMAD.HI.U32 R9, R9, R5, RZ ;  /* 0x0000000509097227 */ /* 0x000fca00078e00ff */
[----:B------:R-:W-:-:S05]  /*06d0*/  IADD3 R9, PT, PT, -R9, RZ, RZ ;  /* 0x000000ff09097210 */ /* 0x000fca0007ffe1ff */
[----:B------:R-:W-:-:S05]  /*06e0*/  IMAD R5, R6, R9, R5 ;  /* 0x0000000906057224 */ /* 0x000fca00078e0205 */
[----:B------:R-:W-:-:S13]  /*06f0*/  ISETP.GT.U32.AND P0, PT, R6, R5, PT ;  /* 0x000000050600720c */ /* 0x000fda0003f04070 */
[----:B------:R-:W-:-:S05]  /*0700*/  @!P0 IMAD.IADD R5, R5, 0x1, -R6 ;  /* 0x0000000105058824 */ /* 0x000fca00078e0a06 */
[----:B------:R-:W-:-:S13]  /*0710*/  ISETP.GT.U32.AND P0, PT, R6, R5, PT ;  /* 0x000000050600720c */ /* 0x000fda0003f04070 */
[----:B------:R-:W-:-:S05]  /*0720*/  @!P0 IMAD.IADD R5, R5, 0x1, -R6 ;  /* 0x0000000105058824 */ /* 0x000fca00078e0a06 */
[----:B------:R-:W-:-:S05]  /*0730*/  MOV R0, R5 ;  /* 0x0000000500007202 */ /* 0x000fca0000000f00 */
[----:B------:R-:W-:Y:S01]  /*0740*/  @!P1 IMAD.MOV R0, RZ, RZ, -R0 ;  /* 0x000000ffff009224 */ /* 0x000fe200078e0a00 */
[----:B------:R-:W-:-:S04]  /*0750*/  @!P2 LOP3.LUT R0, RZ, R10, RZ, 0x33, !PT ;  /* 0x0000000aff00a212 */ /* 0x000fc800078e33ff */
[----:B------:R-:W-:-:S13]  /*0760*/  ISETP.NE.AND P0, PT, R0, RZ, PT ;  /* 0x000000ff0000720c */ /* 0x000fda0003f05270 */
[----:B------:R-:W-:Y:S05]  /*0770*/  @!P0 EXIT ;  /* 0x000000000000894d */ /* 0x000fea0003800000 */
[----:B------:R-:W0:Y:S08]  /*0780*/  LDC R7, c[0x0][0x390] ;  /* 0x0000e400ff077b82 */ /* 0x000e300000000800 */
[----:B------:R-:W0:Y:S02]  /*0790*/  LDC.64 R4, c[0x0][0x388] ;  /* 0x0000e200ff047b82 */ /* 0x000e240000000a00 */
[----:B0-----:R-:W-:-:S05]  /*07a0*/  IMAD.WIDE R4, R7, 0x8, R4 ;  /* 0x0000000807047825 */ /* 0x001fca00078e0204 */
[----:B------:R-:W-:Y:S01]  /*07b0*/  STG.E.64 desc[UR6][R4.64+-0x8], R2 ;  /* 0xfffff80204007986 */ /* 0x000fe2000c101b06 */
[----:B------:R-:W-:Y:S05]  /*07c0*/  EXIT ;  /* 0x000000000000794d */ /* 0x000fea0003800000 */
.L_x_10:
[----:B------:R-:W-:-:S00]  /*07d0*/  BRA `(.L_x_10) ;  /* 0xfffffffc00fc7947 */ /* 0x000fc0000383ffff */
[----:B------:R-:W-:-:S00]  /*07e0*/  NOP ;  /* 0x0000000000007918 */ /* 0x000fc00000000000 */
        /* <DEDUP_REMOVED lines=9> */
.L_x_28:


//--------------------- .text._Z10mergeBig_kPiiS_iS_iP4int2ii --------------------------
	.section	.text._Z10mergeBig_kPiiS_iS_iP4int2ii,"ax",@progbits
	.align	128
        .global         _Z10mergeBig_kPiiS_iS_iP4int2ii
        .type           _Z10mergeBig_kPiiS_iS_iP4int2ii,@function
        .size           _Z10mergeBig_kPiiS_iS_iP4int2ii,(.L_x_29 - _Z10mergeBig_kPiiS_iS_iP4int2ii)
        .other          _Z10mergeBig_kPiiS_iS_iP4int2ii,@"STO_CUDA_ENTRY STV_DEFAULT"
_Z10mergeBig_kPiiS_iS_iP4int2ii:
.text._Z10mergeBig_kPiiS_iS_iP4int2ii:
[----:B------:R-:W-:Y:S01]  /*0000*/  LDC R1, c[0x0][0x37c] ;  /* 0x0000df00ff017b82 */ /* 0x000fe20000000800 */
[----:B------:R-:W0:Y:S01]  /*0010*/  S2R R0, SR_CTAID.X ;  /* 0x0000000000007919 */ /* 0x000e220000002500 */
[----:B------:R-:W0:Y:S02]  /*0020*/  LDCU UR4, c[0x0][0x3bc] ;  /* 0x00007780ff0477ac */ /* 0x000e240008000800 */
[----:B0-----:R-:W-:-:S13]  /*0030*/  ISETP.GT.AND P0, PT, R0, UR4, PT ;  /* 0x0000000400007c0c */ /* 0x001fda000bf04270 */
[----:B------:R-:W-:Y:S05]  /*0040*/  @P0 EXIT ;  /* 0x000000000000094d */ /* 0x000fea0003800000 */
[----:B------:R-:W0:Y:S01]  /*0050*/  LDC.64 R6, c[0x0][0x3b0] ;  /* 0x0000ec00ff067b82 */ /* 0x000e220000000a00 */
[----:B------:R-:W1:Y:S01]  /*0060*/  LDCU.64 UR6, c[0x0][0x358] ;  /* 0x00006b00ff0677ac */ /* 0x000e620008000a00 */
[----:B0-----:R-:W-:-:S05]  /*0070*/  IMAD.WIDE.U32 R6, R0, 0x8, R6 ;  /* 0x0000000800067825 */ /* 0x001fca00078e0006 */
[----:B-1----:R-:W2:Y:S04]  /*0080*/  LDG.E.64 R8, desc[UR6][R6.64] ;  /* 0x0000000606087981 */ /* 0x002ea8000c1e1b00 */
[----:B------:R-:W2:Y:S01]  /*0090*/  LDG.E.64 R4, desc[UR6][R6.64+0x8] ;  /* 0x0000080606047981 */ /* 0x000ea2000c1e1b00 */
[----:B------:R-:W-:Y:S01]  /*00a0*/  BSSY.RECONVERGENT B0, `(.L_x_11) ;  /* 0x000001e000007945 */ /* 0x000fe20003800200 */
[----:B------:R-:W0:Y:S01]  /*00b0*/  S2R R3, SR_TID.X ;  /* 0x0000000000037919 */ /* 0x000e220000002100 */
[----:B--2---:R-:W-:Y:S02]  /*00c0*/  IMAD.IADD R2, R4, 0x1, -R8 ;  /* 0x0000000104027824 */ /* 0x004fe400078e0a08 */
[----:B------:R-:W-:-:S03]  /*00d0*/  IMAD.IADD R5, R5, 0x1, -R9 ;  /* 0x0000000105057824 */ /* 0x000fc600078e0a09 */
[----:B0-----:R-:W-:-:S13]  /*00e0*/  ISETP.GE.AND P0, PT, R3, R2, PT ;  /* 0x000000020300720c */ /* 0x001fda0003f06270 */
[----:B------:R-:W-:Y:S05]  /*00f0*/  @P0 BRA `(.L_x_12) ;  /* 0x0000000000280947 */ /* 0x000fea0003800000 */
[----:B------:R-:W0:Y:S01]  /*0100*/  LDC.64 R6, c[0x0][0x390] ;  /* 0x0000e400ff067b82 */ /* 0x000e220000000a00 */
[----:B------:R-:W-:-:S04]  /*0110*/  IMAD.IADD R9, R8, 0x1, R3 ;  /* 0x0000000108097824 */ /* 0x000fc800078e0203 */
[----:B0-----:R-:W-:-:S06]  /*0120*/  IMAD.WIDE R6, R9, 0x4, R6 ;  /* 0x0000000409067825 */ /* 0x001fcc00078e0206 */
[----:B------:R-:W2:Y:S01]  /*0130*/  LDG.E R6, desc[UR6][R6.64] ;  /* 0x0000000606067981 */ /* 0x000ea2000c1e1900 */
[----:B------:R-:W0:Y:S01]  /*0140*/  S2UR UR5, SR_CgaCtaId ;  /* 0x00000000000579c3 */ /* 0x000e220000008800 */
[----:B------:R-:W-:Y:S02]  /*0150*/  UMOV UR4, 0x400 ;  /* 0x0000040000047882 */ /* 0x000fe40000000000 */
[----:B0-----:R-:W-:-:S06]  /*0160*/  ULEA UR4, UR5, UR4, 0x18 ;  /* 0x0000000405047291 */ /* 0x001fcc000f8ec0ff */
[----:B------:R-:W-:-:S05]  /*0170*/  LEA R9, R3, UR4, 0x2 ;  /* 0x0000000403097c11 */ /* 0x000fca000f8e10ff */
[----:B--2---:R0:W-:Y:S01]  /*0180*/  STS [R9], R6 ;  /* 0x0000000609007388 */ /* 0x0041e20000000800 */
[----:B------:R-:W-:Y:S05]  /*0190*/  BRA `(.L_x_13) ;  /* 0x0000000000387947 */ /* 0x000fea0003800000 */
.L_x_12:
[----:B------:R-:W-:-:S05]  /*01a0*/  IMAD.IADD R4, R2, 0x1, R5 ;  /* 0x0000000102047824 */ /* 0x000fca00078e0205 */
[----:B------:R-:W-:-:S13]  /*01b0*/  ISETP.GE.AND P0, PT, R3, R4, PT ;  /* 0x000000040300720c */ /* 0x000fda0003f06270 */
[----:B------:R-:W-:Y:S05]  /*01c0*/  @P0 BRA `(.L_x_13) ;  /* 0x00000000002c0947 */ /* 0x000fea0003800000 */
[----:B------:R-:W0:Y:S01]  /*01d0*/  LDC.64 R6, c[0x0][0x3a0] ;  /* 0x0000e800ff067b82 */ /* 0x000e220000000a00 */
[----:B------:R-:W-:-:S05]  /*01e0*/  IADD3 R9, PT, PT, -R2, R9, R3 ;  /* 0x0000000902097210 */ /* 0x000fca0007ffe103 */
[----:B0-----:R-:W-:-:S06]  /*01f0*/  IMAD.WIDE R6, R9, 0x4, R6 ;  /* 0x0000000409067825 */ /* 0x001fcc00078e0206 */
[----:B------:R-:W2:Y:S01]  /*0200*/  LDG.E R6, desc[UR6][R6.64] ;  /* 0x0000000606067981 */ /* 0x000ea2000c1e1900 */
[----:B------:R-:W0:Y:S01]  /*0210*/  S2UR UR5, SR_CgaCtaId ;  /* 0x00000000000579c3 */ /* 0x000e220000008800 */
[----:B------:R-:W-:Y:S01]  /*0220*/  UMOV UR4, 0x400 ;  /* 0x0000040000047882 */ /* 0x000fe20000000000 */
[----:B------:R-:W-:Y:S01]  /*0230*/  IMAD.IADD R4, R3, 0x1, -R2 ;  /* 0x0000000103047824 */ /* 0x000fe200078e0a02 */
[----:B------:R-:W-:-:S04]  /*0240*/  UIADD3 UR4, UPT, UPT, UR4, 0x1000, URZ ;  /* 0x0000100004047890 */ /* 0x000fc8000fffe0ff */
[----:B0-----:R-:W-:-:S06]  /*0250*/  ULEA UR4, UR5, UR4, 0x18 ;  /* 0x0000000405047291 */ /* 0x001fcc000f8ec0ff */
[----:B------:R-:W-:-:S05]  /*0260*/  LEA R9, R4, UR4, 0x2 ;  /* 0x0000000404097c11 */ /* 0x000fca000f8e10ff */
[----:B--2---:R1:W-:Y:S02]  /*0270*/  STS [R9], R6 ;  /* 0x0000000609007388 */ /* 0x0043e40000000800 */
.L_x_13:
[----:B------:R-:W-:Y:S05]  /*0280*/  BSYNC.RECONVERGENT B0 ;  /* 0x0000000000007941 */ /* 0x000fea0003800200 */
.L_x_11:
[----:B------:R-:W-:Y:S01]  /*0290*/  IMAD.IADD R4, R2, 0x1, R5 ;  /* 0x0000000102047824 */ /* 0x000fe200078e0205 */
[----:B------:R-:W-:Y:S04]  /*02a0*/  BAR.SYNC.DEFER_BLOCKING 0x0 ;  /* 0x0000000000007b1d */ /* 0x000fe80000010000 */
[----:B------:R-:W-:Y:S02]  /*02b0*/  ISETP.GE.AND P0, PT, R3, R4, PT ;  /* 0x000000040300720c */ /* 0x000fe40003f06270 */
[----:B------:R-:W-:Y:S11]  /*02c0*/  BSSY.RECONVERGENT B0, `(.L_x_14) ;  /* 0x000004f000007945 */ /* 0x000ff60003800200 */
[----:B------:R-:W2:Y:S01]  /*02d0*/  @P0 S2R R7, SR_CgaCtaId ;  /* 0x0000000000070919 */ /* 0x000ea20000008800 */
[----:B------:R-:W-:-:S05]  /*02e0*/  @P0 MOV R4, 0x400 ;  /* 0x0000040000040802 */ /* 0x000fca0000000f00 */
[----:B------:R-:W-:-:S05]  /*02f0*/  @P0 VIADD R4, R4, 0x2000 ;  /* 0x0000200004040836 */ /* 0x000fca0000000000 */
[----:B--2---:R-:W-:-:S05]  /*0300*/  @P0 LEA R4, R7, R4, 0x18 ;  /* 0x0000000407040211 */ /* 0x004fca00078ec0ff */
[----:B------:R-:W-:-:S05]  /*0310*/  @P0 IMAD R4, R3, 0x4, R4 ;  /* 0x0000000403040824 */ /* 0x000fca00078e0204 */
[----:B------:R2:W3:Y:S01]  /*0320*/  @P0 LDS R7, [R4] ;  /* 0x0000000004070984 */ /* 0x0004e20000000800 */
[----:B------:R-:W-:Y:S05]  /*0330*/  @P0 BRA `(.L_x_15) ;  /* 0x00000004001c0947 */ /* 0x000fea0003800000 */
[C---:B--2---:R-:W-:Y:S01]  /*0340*/  IMAD.IADD R4, R3.reuse, 0x1, -R2 ;  /* 0x0000000103047824 */ /* 0x044fe200078e0a02 */
[----:B------:R-:W-:Y:S01]  /*0350*/  ISETP.GT.AND P0, PT, R3, R2, PT ;  /* 0x000000020300720c */ /* 0x000fe20003f04270 */
[----:B------:R-:W-:Y:S01]  /*0360*/  BSSY.RECONVERGENT B1, `(.L_x_16) ;  /* 0x000002c000017945 */ /* 0x000fe20003800200 */
[----:B---3--:R-:W-:Y:S02]  /*0370*/  VIMNMX R7, PT, PT, R2, R3, PT ;  /* 0x0000000302077248 */ /* 0x008fe40003fe0100 */
[----:B------:R-:W-:-:S05]  /*0380*/  SEL R4, R4, RZ, P0 ;  /* 0x000000ff04047207 */ /* 0x000fca0000000000 */
[----:B01----:R-:W-:-:S07]  /*0390*/  IMAD.MOV.U32 R6, RZ, RZ, R4 ;  /* 0x000000ffff067224 */ /* 0x003fce00078e0004 */
.L_x_23:
[----:B------:R-:W-:Y:S01]  /*03a0*/  BSSY.RECONVERGENT B2, `(.L_x_17) ;  /* 0x000001e000027945 */ /* 0x000fe20003800200 */
.L_x_21:
[----:B------:R-:W-:Y:S01]  /*03b0*/  IMAD.IADD R8, R7, 0x1, -R4 ;  /* 0x0000000107087824 */ /* 0x000fe200078e0a04 */
[----:B------:R-:W-:Y:S04]  /*03c0*/  BSSY.RELIABLE B3, `(.L_x_18) ;  /* 0x0000019000037945 */ /* 0x000fe80003800100 */
[----:B------:R-:W-:-:S04]  /*03d0*/  IABS R8, R8 ;  /* 0x0000000800087213 */ /* 0x000fc80000000000 */
[----:B------:R-:W-:-:S04]  /*03e0*/  LEA.HI R8, R8, R8, RZ, 0x1 ;  /* 0x0000000808087211 */ /* 0x000fc800078f08ff */
[----:B------:R-:W-:-:S05]  /*03f0*/  SHF.R.S32.HI R8, RZ, 0x1, R8 ;  /* 0x00000001ff087819 */ /* 0x000fca0000011408 */
[--C-:B------:R-:W-:Y:S02]  /*0400*/  IMAD.IADD R10, R6, 0x1, R8.reuse ;  /* 0x00000001060a7824 */ /* 0x100fe400078e0208 */
[----:B------:R-:W-:-:S03]  /*0410*/  IMAD.IADD R11, R7, 0x1, -R8 ;  /* 0x00000001070b7824 */ /* 0x000fc600078e0a08 */
[----:B------:R-:W-:-:S04]  /*0420*/  ISETP.GT.AND P0, PT, R10, R5, PT ;  /* 0x000000050a00720c */ /* 0x000fc80003f04270 */
[----:B------:R-:W-:-:S13]  /*0430*/  ISETP.LT.OR P0, PT, R11, RZ, P0 ;  /* 0x000000ff0b00720c */ /* 0x000fda0000701670 */
[----:B------:R-:W-:Y:S05]  /*0440*/  @P0 BRA `(.L_x_19) ;  /* 0x0000000000400947 */ /* 0x000fea0003800000 */
[----:B------:R-:W0:Y:S01]  /*0450*/  S2R R15, SR_CgaCtaId ;  /* 0x00000000000f7919 */ /* 0x000e220000008800 */
[----:B------:R-:W-:Y:S02]  /*0460*/  ISETP.NE.AND P0, PT, R10, RZ, PT ;  /* 0x000000ff0a00720c */ /* 0x000fe40003f05270 */
[----:B------:R-:W-:Y:S02]  /*0470*/  MOV R14, 0x400 ;  /* 0x00000400000e7802 */ /* 0x000fe40000000f00 */
[----:B------:R-:W-:-:S03]  /*0480*/  ISETP.EQ.OR P0, PT, R11, R2, !P0 ;  /* 0x000000020b00720c */ /* 0x000fc60004702670 */
[----:B------:R-:W-:-:S10]  /*0490*/  VIADD R8, R14, 0x1000 ;  /* 0x000010000e087836 */ /* 0x000fd40000000000 */
[----:B------:R-:W-:Y:S05]  /*04a0*/  @P0 BREAK.RELIABLE B3 ;  /* 0x0000000000030942 */ /* 0x000fea0003800100 */
[C---:B0-----:R-:W-:Y:S02]  /*04b0*/  LEA R12, R15.reuse, R14, 0x18 ;  /* 0x0000000e0f0c7211 */ /* 0x041fe400078ec0ff */
[----:B------:R-:W-:-:S03]  /*04c0*/  LEA R13, R15, R8, 0x18 ;  /* 0x000000080f0d7211 */ /* 0x000fc600078ec0ff */
[----:B------:R-:W-:Y:S02]  /*04d0*/  IMAD R12, R11, 0x4, R12 ;  /* 0x000000040b0c7824 */ /* 0x000fe400078e020c */
[----:B------:R-:W-:Y:S01]  /*04e0*/  IMAD R13, R10, 0x4, R13 ;  /* 0x000000040a0d7824 */ /* 0x000fe200078e020d */
[----:B------:R-:W-:Y:S06]  /*04f0*/  @P0 BRA `(.L_x_20) ;  /* 0x0000000000200947 */ /* 0x000fec0003800000 */
[----:B------:R-:W-:Y:S04]  /*0500*/  LDS R8, [R12] ;  /* 0x000000000c087984 */ /* 0x000fe80000000800 */
[----:B------:R-:W0:Y:S02]  /*0510*/  LDS R9, [R13+-0x4] ;  /* 0xfffffc000d097984 */ /* 0x000e240000000800 */
[----:B0-----:R-:W-:-:S13]  /*0520*/  ISETP.GT.AND P0, PT, R8, R9, PT ;  /* 0x000000090800720c */ /* 0x001fda0003f04270 */
[----:B------:R-:W-:Y:S05]  /*0530*/  @P0 BREAK.RELIABLE B3 ;  /* 0x0000000000030942 */ /* 0x000fea0003800100 */
[----:B------:R-:W-:Y:S05]  /*0540*/  @P0 BRA `(.L_x_20) ;  /* 0x00000000000c0947 */ /* 0x000fea0003800000 */
.L_x_19:
[----:B------:R-:W-:Y:S05]  /*0550*/  BSYNC.RELIABLE B3 ;  /* 0x0000000000037941 */ /* 0x000fea0003800100 */
.L_x_18:
[----:B------:R-:W-:Y:S01]  /*0560*/  VIADD R4, R11, 0x1 ;  /* 0x000000010b047836 */ /* 0x000fe20000000000 */
[----:B------:R-:W-:Y:S06]  /*0570*/  BRA `(.L_x_21) ;  /* 0xfffffffc008c7947 */ /* 0x000fec000383ffff */
.L_x_20:
[----:B------:R-:W-:Y:S05]  /*0580*/  BSYNC.RECONVERGENT B2 ;  /* 0x0000000000027941 */ /* 0x000fea0003800200 */
.L_x_17:
[----:B------:R-:W-:-:S04]  /*0590*/  ISETP.NE.AND P0, PT, R11, RZ, PT ;  /* 0x000000ff0b00720c */ /* 0x000fc80003f05270 */
[----:B------:R-:W-:-:S13]  /*05a0*/  ISETP.EQ.OR P0, PT, R10, R5, !P0 ;  /* 0x000000050a00720c */ /* 0x000fda0004702670 */
[----:B------:R-:W-:Y:S05]  /*05b0*/  @P0 BRA `(.L_x_22) ;  /* 0x0000000000180947 */ /* 0x000fea0003800000 */
[----:B------:R-:W-:Y:S04]  /*05c0*/  LDS R6, [R12+-0x4] ;  /* 0xfffffc000c067984 */ /* 0x000fe80000000800 */
[----:B------:R-:W0:Y:S02]  /*05d0*/  LDS R7, [R13] ;  /* 0x000000000d077984 */ /* 0x000e240000000800 */
[----:B0-----:R-:W-:-:S13]  /*05e0*/  ISETP.GT.AND P0, PT, R6, R7, PT ;  /* 0x000000070600720c */ /* 0x001fda0003f04270 */
[----:B------:R-:W-:Y:S02]  /*05f0*/  @P0 VIADD R7, R11, 0xffffffff ;  /* 0xffffffff0b070836 */ /* 0x000fe40000000000 */
[----:B------:R-:W-:Y:S01]  /*0600*/  @P0 VIADD R6, R10, 0x1 ;  /* 0x000000010a060836 */ /* 0x000fe20000000000 */
[----:B------:R-:W-:Y:S06]  /*0610*/  @P0 BRA `(.L_x_23) ;  /* 0xfffffffc00600947 */ /* 0x000fec000383ffff */
.L_x_22:
[----:B------:R-:W-:Y:S05]  /*0620*/  BSYNC.RECONVERGENT B1 ;  /* 0x0000000000017941 */ /* 0x000fea0003800200 */
.L_x_16:
[----:B------:R-:W-:Y:S01]  /*0630*/  ISETP.GE.AND P0, PT, R11, R2, PT ;  /* 0x000000020b00720c */ /* 0x000fe20003f06270 */
[----:B------:R-:W-:-:S12]  /*0640*/  BSSY.RELIABLE B1, `(.L_x_24) ;  /* 0x0000011000017945 */ /* 0x000fd80003800100 */
[----:B------:R0:W1:Y:S01]  /*0650*/  @P0 LDS R2, [R13] ;  /* 0x000000000d020984 */ /* 0x0000620000000800 */
[----:B------:R-:W-:Y:S05]  /*0660*/  @P0 BRA `(.L_x_25) ;  /* 0x0000000000380947 */ /* 0x000fea0003800000 */
[----:B------:R-:W-:-:S13]  /*0670*/  ISETP.NE.AND P0, PT, R10, R5, PT ;  /* 0x000000050a00720c */ /* 0x000fda0003f05270 */
[----:B------:R2:W3:Y:S01]  /*0680*/  @!P0 LDS R7, [R12] ;  /* 0x000000000c078984 */ /* 0x0004e20000000800 */
[----:B------:R-:W-:Y:S05]  /*0690*/  @!P0 BREAK.RELIABLE B1 ;  /* 0x0000000000018942 */ /* 0x000fea0003800100 */
[----:B------:R-:W-:Y:S05]  /*06a0*/  @!P0 BRA `(.L_x_26) ;  /* 0x0000000000148947 */ /* 0x000fea0003800000 */
[----:B---3--:R-:W-:Y:S04]  /*06b0*/  LDS R7, [R12] ;  /* 0x000000000c077984 */ /* 0x008fe80000000800 */
[----:B-1----:R-:W1:Y:S02]  /*06c0*/  LDS R2, [R13] ;  /* 0x000000000d027984 */ /* 0x002e640000000800 */
[----:B-1----:R-:W-:-:S13]  /*06d0*/  ISETP.GT.AND P0, PT, R7, R2, PT ;  /* 0x000000020700720c */ /* 0x002fda0003f04270 */
[----:B------:R-:W-:Y:S05]  /*06e0*/  @!P0 BREAK.RELIABLE B1 ;  /* 0x0000000000018942 */ /* 0x000fea0003800100 */
[----:B------:R-:W-:Y:S05]  /*06f0*/  @P0 BRA `(.L_x_25) ;  /* 0x0000000000140947 */ /* 0x000fea0003800000 */
.L_x_26:
[----:B------:R-:W-:-:S05]  /*0700*/  VIADD R14, R14, 0x2000 ;  /* 0x000020000e0e7836 */ /* 0x000fca0000000000 */
[----:B------:R-:W-:-:S05]  /*0710*/  LEA R14, R15, R14, 0x18 ;  /* 0x0000000e0f0e7211 */ /* 0x000fca00078ec0ff */
[----:B------:R-:W-:-:S05]  /*0720*/  IMAD R14, R3, 0x4, R14 ;  /* 0x00000004030e7824 */ /* 0x000fca00078e020e */
[----:B---3--:R4:W-:Y:S01]  /*0730*/  STS [R14], R7 ;  /* 0x000000070e007388 */ /* 0x0089e20000000800 */
[----:B------:R-:W-:Y:S05]  /*0740*/  BRA `(.L_x_15) ;  /* 0x0000000000187947 */ /* 0x000fea0003800000 */
.L_x_25:
[----:B------:R-:W-:Y:S05]  /*0750*/  BSYNC.RELIABLE B1 ;  /* 0x0000000000017941 */ /* 0x000fea0003800100 */
.L_x_24:
[----:B------:R-:W-:Y:S02]  /*0760*/  VIADD R14, R14, 0x2000 ;  /* 0x000020000e0e7836 */ /* 0x000fe40000000000 */
[----:B-1----:R-:W-:-:S03]  /*0770*/  IMAD.MOV.U32 R7, RZ, RZ, R2 ;  /* 0x000000ffff077224 */ /* 0x002fc600078e0002 */
[----:B------:R-:W-:-:S05]  /*0780*/  LEA R14, R15, R14, 0x18 ;  /* 0x0000000e0f0e7211 */ /* 0x000fca00078ec0ff */
[----:B------:R-:W-:-:S05]  /*0790*/  IMAD R5, R3, 0x4, R14 ;  /* 0x0000000403057824 */ /* 0x000fca00078e020e */
[----:B------:R1:W-:Y:S02]  /*07a0*/  STS [R5], R2 ;  /* 0x0000000205007388 */ /* 0x0003e40000000800 */
.L_x_15:
[----:B------:R-:W-:Y:S05]  /*07b0*/  BSYNC.RECONVERGENT B0 ;  /* 0x0000000000007941 */ /* 0x000fea0003800200 */
.L_x_14:
[----:B------:R-:W-:Y:S05]  /*07c0*/  WARPSYNC.ALL ;  /* 0x0000000000007948 */ /* 0x000fea0003800000 */
[----:B-12---:R-:W1:Y:S01]  /*07d0*/  LDC.64 R4, c[0x0][0x380] ;  /* 0x0000e000ff047b82 */ /* 0x006e620000000a00 */
[----:B------:R-:W2:Y:S02]  /*07e0*/  LDCU UR4, c[0x0][0x360] ;  /* 0x00006c00ff0477ac */ /* 0x000ea40008000800 */
[----:B--2---:R-:W-:-:S04]  /*07f0*/  IMAD R3, R0, UR4, R3 ;  /* 0x0000000400037c24 */ /* 0x004fc8000f8e0203 */
[----:B-1----:R-:W-:-:S05]  /*0800*/  IMAD.WIDE R2, R3, 0x4, R4 ;  /* 0x0000000403027825 */ /* 0x002fca00078e0204 */
[----:B---3--:R-:W-:Y:S01]  /*0810*/  STG.E desc[UR6][R2.64], R7 ;  /* 0x0000000702007986 */ /* 0x008fe2000c101906 */
[----:B------:R-:W-:Y:S05]  /*0820*/  EXIT ;  /* 0x000000000000794d */ /* 0x000fea0003800000 */
.L_x_27:
        /* <DEDUP_REMOVED lines=13> */
.L_x_29:


//--------------------- .nv.shared.reserved.0     --------------------------
	.section	.nv.shared.reserved.0,"aw",@nobits
	.weak		__nv_reservedSMEM_offset_0_alias
	.size		__nv_reservedSMEM_offset_0_alias, 0, 64
	.other		__nv_reservedSMEM_offset_0_alias,@"STO_CUDA_RESERVED_SHARED STV_DEFAULT"
__nv_reservedSMEM_offset_0_alias:
	.zero		0
	.zero		64


//--------------------- .nv.shared._Z10mergeBig_kPiiS_iS_iP4int2ii --------------------------
	.section	.nv.shared._Z10mergeBig_kPiiS_iS_iP4int2ii,"aw",@nobits
	.sectionflags	@""
	.align	4
.nv.shared._Z10mergeBig_kPiiS_iS_iP4int2ii:
	.zero		13312


//--------------------- .nv.constant0._Z9pathBig_kiP4int2iPiiS1_i --------------------------
	.section	.nv.constant0._Z9pathBig_kiP4int2iPiiS1_i,"a",@progbits
	.sectionflags	@""
	.align	4
.nv.constant0._Z9pathBig_kiP4int2iPiiS1_i:
	.zero		948


//--------------------- .nv.constant0._Z10mergeBig_kPiiS_iS_iP4int2ii --------------------------
	.section	.nv.constant0._Z10mergeBig_kPiiS_iS_iP4int2ii,"a",@progbits
	.sectionflags	@""
	.align	4
.nv.constant0._Z10mergeBig_kPiiS_iS_iP4int2ii:
	.zero		960


//--------------------- SYMBOLS --------------------------

	.type		.nv.reservedSmem.offset0,@object
	.size		.nv.reservedSmem.offset0,0x4
	.type		.nv.reservedSmem.cap,@object
	.size		.nv.reservedSmem.cap,0x4
